//
// Generated by NVIDIA NVVM Compiler
//
// Compiler Build ID: CL-36424714
// Cuda compilation tools, release 13.0, V13.0.88
// Based on NVVM 20.0.0
//

.version 9.0
.target sm_100
.address_size 64

	// .globl	_Z11init_kernelPii

.visible .entry _Z11init_kernelPii(
	.param .u64 .ptr .align 1 _Z11init_kernelPii_param_0,
	.param .u32 _Z11init_kernelPii_param_1
)
{
	.reg .b32 	%r<11>;
	.reg .b64 	%rd<10>;

	ld.param.u64 	%rd1, [_Z11init_kernelPii_param_0];
	ld.param.u32 	%r1, [_Z11init_kernelPii_param_1];
	cvta.to.global.u64 	%rd2, %rd1;
	mov.u32 	%r2, %ctaid.x;
	mov.u32 	%r3, %tid.y;
	add.s32 	%r4, %r2, %r3;
	mov.u32 	%r5, %tid.x;
	add.s32 	%r6, %r4, %r5;
	mul.wide.u32 	%rd3, %r6, 1664525;
	add.s64 	%rd4, %rd3, 1013904223;
	mul.hi.u64 	%rd5, %rd4, 6148914691236517206;
	mul.lo.s64 	%rd6, %rd5, 3;
	sub.s64 	%rd7, %rd4, %rd6;
	mov.u32 	%r7, %ctaid.y;
	mov.u32 	%r8, %ntid.x;
	mad.lo.s32 	%r9, %r2, %r8, %r5;
	mad.lo.s32 	%r10, %r1, %r7, %r9;
	mul.wide.u32 	%rd8, %r10, 4;
	add.s64 	%rd9, %rd2, %rd8;
	st.global.u32 	[%rd9], %rd7;
	ret;

}
	// .globl	_Z11life_kernelPiS_ii
.visible .entry _Z11life_kernelPiS_ii(
	.param .u64 .ptr .align 1 _Z11life_kernelPiS_ii_param_0,
	.param .u64 .ptr .align 1 _Z11life_kernelPiS_ii_param_1,
	.param .u32 _Z11life_kernelPiS_ii_param_2,
	.param .u32 _Z11life_kernelPiS_ii_param_3
)
{


	ret;

}


// ===== COMPILED SASS (sm_100) =====

	.target	sm_100

	.elftype	@"ET_EXEC"


//--------------------- .note.nv.tkinfo           --------------------------
	.section	.note.nv.tkinfo,"",@"SHT_NOTE"
	.sectionflags	@"SHF_NOTE_NV_TKINFO"
	.tkinfo
        /*0018*/ 	.word	0x00000002
        /*0030*/ 	.string	""
        /*0030*/ 	.string	"ptxas"
        /*0030*/ 	.string	"Cuda compilation tools, release 13.0, V13.0.88"
        /*0030*/ 	.string	"Build cuda_13.0.r13.0/compiler.36424714_0"
        /*0030*/ 	.string	"-arch sm_100 -m 64 "



//--------------------- .note.nv.cuinfo           --------------------------
	.section	.note.nv.cuinfo,"",@"SHT_NOTE"
	.sectionflags	@"SHF_NOTE_NV_CUINFO"
        /*0018*/ 	.short	0x0002
        /*001a*/ 	.short	0x0064
        /*001c*/ 	.short	0x0082
	.zero		2


//--------------------- .nv.info                  --------------------------
	.section	.nv.info,"",@"SHT_CUDA_INFO"
	.align	4


	//----- nvinfo : EIATTR_REGCOUNT
	.align		4
        /*0000*/ 	.byte	0x04, 0x2f
        /*0002*/ 	.short	(.L_1 - .L_0)
	.align		4
.L_0:
        /*0004*/ 	.word	index@(_Z11init_kernelPii)
        /*0008*/ 	.word	0x00000010


	//----- nvinfo : EIATTR_FRAME_SIZE
	.align		4
.L_1:
        /*000c*/ 	.byte	0x04, 0x11
        /*000e*/ 	.short	(.L_3 - .L_2)
	.align		4
.L_2:
        /*0010*/ 	.word	index@(_Z11init_kernelPii)
        /*0014*/ 	.word	0x00000000


	//----- nvinfo : EIATTR_REGCOUNT
	.align		4
.L_3:
        /*0018*/ 	.byte	0x04, 0x2f
        /*001a*/ 	.short	(.L_5 - .L_4)
	.align		4
.L_4:
        /*001c*/ 	.word	index@(_Z11life_kernelPiS_ii)
        /*0020*/ 	.word	0x00000004


	//----- nvinfo : EIATTR_FRAME_SIZE
	.align		4
.L_5:
        /*0024*/ 	.byte	0x04, 0x11
        /*0026*/ 	.short	(.L_7 - .L_6)
	.align		4
.L_6:
        /*0028*/ 	.word	index@(_Z11life_kernelPiS_ii)
        /*002c*/ 	.word	0x00000000


	//----- nvinfo : EIATTR_MIN_STACK_SIZE
	.align		4
.L_7:
        /*0030*/ 	.byte	0x04, 0x12
        /*0032*/ 	.short	(.L_9 - .L_8)
	.align		4
.L_8:
        /*0034*/ 	.word	index@(_Z11life_kernelPiS_ii)
        /*0038*/ 	.word	0x00000000


	//----- nvinfo : EIATTR_MIN_STACK_SIZE
	.align		4
.L_9:
        /*003c*/ 	.byte	0x04, 0x12
        /*003e*/ 	.short	(.L_11 - .L_10)
	.align		4
.L_10:
        /*0040*/ 	.word	index@(_Z11init_kernelPii)
        /*0044*/ 	.word	0x00000000
.L_11:


//--------------------- .nv.compat                --------------------------
	.section	.nv.compat,"",@"SHT_CUDA_COMPAT_INFO"
	.align	4
        /*0000*/ 	.byte	0x02, 0x09, 0x00, 0x00, 0x02, 0x02, 0x01, 0x00, 0x02, 0x05, 0x05, 0x00, 0x03, 0x07, 0x01, 0x01
        /*0010*/ 	.byte	0x02, 0x03, 0x00, 0x00, 0x02, 0x06, 0x01, 0x00, 0x04, 0x0b, 0x08, 0x00, 0x09, 0x00, 0x00, 0x00
        /*0020*/ 	.byte	0x00, 0x00, 0x00, 0x00


//--------------------- .nv.info._Z11life_kernelPiS_ii --------------------------
	.section	.nv.info._Z11life_kernelPiS_ii,"",@"SHT_CUDA_INFO"
	.sectionflags	@""
	.align	4


	//----- nvinfo : EIATTR_CUDA_API_VERSION
	.align		4
        /*0000*/ 	.byte	0x04, 0x37
        /*0002*/ 	.short	(.L_13 - .L_12)
.L_12:
        /*0004*/ 	.word	0x00000082


	//----- nvinfo : EIATTR_KPARAM_INFO
	.align		4
.L_13:
        /*0008*/ 	.byte	0x04, 0x17
        /*000a*/ 	.short	(.L_15 - .L_14)
.L_14:
        /*000c*/ 	.word	0x00000000
        /*0010*/ 	.short	0x0003
        /*0012*/ 	.short	0x0014
        /*0014*/ 	.byte	0x00, 0xf0, 0x11, 0x00


	//----- nvinfo : EIATTR_KPARAM_INFO
	.align		4
.L_15:
        /*0018*/ 	.byte	0x04, 0x17
        /*001a*/ 	.short	(.L_17 - .L_16)
.L_16:
        /*001c*/ 	.word	0x00000000
        /*0020*/ 	.short	0x0002
        /*0022*/ 	.short	0x0010
        /*0024*/ 	.byte	0x00, 0xf0, 0x11, 0x00


	//----- nvinfo : EIATTR_KPARAM_INFO
	.align		4
.L_17:
        /*0028*/ 	.byte	0x04, 0x17
        /*002a*/ 	.short	(.L_19 - .L_18)
.L_18:
        /*002c*/ 	.word	0x00000000
        /*0030*/ 	.short	0x0001
        /*0032*/ 	.short	0x0008
        /*0034*/ 	.byte	0x00, 0xf5, 0x21, 0x00


	//----- nvinfo : EIATTR_KPARAM_INFO
	.align		4
.L_19:
        /*0038*/ 	.byte	0x04, 0x17
        /*003a*/ 	.short	(.L_21 - .L_20)
.L_20:
        /*003c*/ 	.word	0x00000000
        /*0040*/ 	.short	0x0000
        /*0042*/ 	.short	0x0000
        /*0044*/ 	.byte	0x00, 0xf5, 0x21, 0x00


	//----- nvinfo : EIATTR_SPARSE_MMA_MASK
	.align		4
.L_21:
        /*0048*/ 	.byte	0x03, 0x50
        /*004a*/ 	.short	0x0000


	//----- nvinfo : EIATTR_MAXREG_COUNT
	.align		4
        /*004c*/ 	.byte	0x03, 0x1b
        /*004e*/ 	.short	0x00ff


	//----- nvinfo : EIATTR_MERCURY_ISA_VERSION
	.align		4
        /*0050*/ 	.byte	0x03, 0x5f
        /*0052*/ 	.short	0x0101


	//----- nvinfo : EIATTR_VRC_CTA_INIT_COUNT
	.align		4
        /*0054*/ 	.byte	0x02, 0x4a
	.zero		1
	.zero		1


	//----- nvinfo : EIATTR_EXIT_INSTR_OFFSETS
	.align		4
        /*0058*/ 	.byte	0x04, 0x1c
        /*005a*/ 	.short	(.L_23 - .L_22)


	//   ....[0]....
.L_22:
        /*005c*/ 	.word	0x00000010


	//----- nvinfo : EIATTR_CBANK_PARAM_SIZE
	.align		4
.L_23:
        /*0060*/ 	.byte	0x03, 0x19
        /*0062*/ 	.short	0x0018


	//----- nvinfo : EIATTR_PARAM_CBANK
	.align		4
        /*0064*/ 	.byte	0x04, 0x0a
        /*0066*/ 	.short	(.L_25 - .L_24)
	.align		4
.L_24:
        /*0068*/ 	.word	index@(.nv.constant0._Z11life_kernelPiS_ii)
        /*006c*/ 	.short	0x0380
        /*006e*/ 	.short	0x0018


	//----- nvinfo : EIATTR_SW_WAR
	.align		4
.L_25:
        /*0070*/ 	.byte	0x04, 0x36
        /*0072*/ 	.short	(.L_27 - .L_26)
.L_26:
        /*0074*/ 	.word	0x00000008
.L_27:


//--------------------- .nv.info._Z11init_kernelPii --------------------------
	.section	.nv.info._Z11init_kernelPii,"",@"SHT_CUDA_INFO"
	.sectionflags	@""
	.align	4


	//----- nvinfo : EIATTR_CUDA_API_VERSION
	.align		4
        /*0000*/ 	.byte	0x04, 0x37
        /*0002*/ 	.short	(.L_29 - .L_28)
.L_28:
        /*0004*/ 	.word	0x00000082


	//----- nvinfo : EIATTR_KPARAM_INFO
	.align		4
.L_29:
        /*0008*/ 	.byte	0x04, 0x17
        /*000a*/ 	.short	(.L_31 - .L_30)
.L_30:
        /*000c*/ 	.word	0x00000000
        /*0010*/ 	.short	0x0001
        /*0012*/ 	.short	0x0008
        /*0014*/ 	.byte	0x00, 0xf0, 0x11, 0x00


	//----- nvinfo : EIATTR_KPARAM_INFO
	.align		4
.L_31:
        /*0018*/ 	.byte	0x04, 0x17
        /*001a*/ 	.short	(.L_33 - .L_32)
.L_32:
        /*001c*/ 	.word	0x00000000
        /*0020*/ 	.short	0x0000
        /*0022*/ 	.short	0x0000
        /*0024*/ 	.byte	0x00, 0xf5, 0x21, 0x00


	//----- nvinfo : EIATTR_SPARSE_MMA_MASK
	.align		4
.L_33:
        /*0028*/ 	.byte	0x03, 0x50
        /*002a*/ 	.short	0x0000


	//----- nvinfo : EIATTR_MAXREG_COUNT
	.align		4
        /*002c*/ 	.byte	0x03, 0x1b
        /*002e*/ 	.short	0x00ff


	//----- nvinfo : EIATTR_MERCURY_ISA_VERSION
	.align		4
        /*0030*/ 	.byte	0x03, 0x5f
        /*0032*/ 	.short	0x0101


	//----- nvinfo : EIATTR_VRC_CTA_INIT_COUNT
	.align		4
        /*0034*/ 	.byte	0x02, 0x4a
	.zero		1
	.zero		1


	//----- nvinfo : EIATTR_EXIT_INSTR_OFFSETS
	.align		4
        /*0038*/ 	.byte	0x04, 0x1c
        /*003a*/ 	.short	(.L_35 - .L_34)


	//   ....[0]....
.L_34:
        /*003c*/ 	.word	0x00000170


	//----- nvinfo : EIATTR_CBANK_PARAM_SIZE
	.align		4
.L_35:
        /*0040*/ 	.byte	0x03, 0x19
        /*0042*/ 	.short	0x000c


	//----- nvinfo : EIATTR_PARAM_CBANK
	.align		4
        /*0044*/ 	.byte	0x04, 0x0a
        /*0046*/ 	.short	(.L_37 - .L_36)
	.align		4
.L_36:
        /*0048*/ 	.word	index@(.nv.constant0._Z11init_kernelPii)
        /*004c*/ 	.short	0x0380
        /*004e*/ 	.short	0x000c


	//----- nvinfo : EIATTR_SW_WAR
	.align		4
.L_37:
        /*0050*/ 	.byte	0x04, 0x36
        /*0052*/ 	.short	(.L_39 - .L_38)
.L_38:
        /*0054*/ 	.word	0x00000008
.L_39:


//--------------------- .nv.callgraph             --------------------------
	.section	.nv.callgraph,"",@"SHT_CUDA_CALLGRAPH"
	.align	4
	.sectionentsize	8
	.align		4
        /*0000*/ 	.word	0x00000000
	.align		4
        /*0004*/ 	.word	0xffffffff
	.align		4
        /*0008*/ 	.word	0x00000000
	.align		4
        /*000c*/ 	.word	0xfffffffe
	.align		4
        /*0010*/ 	.word	0x00000000
	.align		4
        /*0014*/ 	.word	0xfffffffd
	.align		4
        /*0018*/ 	.word	0x00000000
	.align		4
        /*001c*/ 	.word	0xfffffffc


//--------------------- .text._Z11life_kernelPiS_ii --------------------------
	.section	.text._Z11life_kernelPiS_ii,"ax",@progbits
	.align	128
        .global         _Z11life_kernelPiS_ii
        .type           _Z11life_kernelPiS_ii,@function
        .size           _Z11life_kernelPiS_ii,(.L_x_2 - _Z11life_kernelPiS_ii)
        .other          _Z11life_kernelPiS_ii,@"STO_CUDA_ENTRY STV_DEFAULT"
_Z11life_kernelPiS_ii:
.text._Z11life_kernelPiS_ii:
[----:B------:R-:W-:Y:S01]  /*0000*/  LDC R1, c[0x0][0x37c] ;  /* 0x0000df00ff017b82 */ /* 0x000fe20000000800 */
[----:B------:R-:W-:Y:S05]  /*0010*/  EXIT ;  /* 0x000000000000794d */ /* 0x000fea0003800000 */
.L_x_0:
[----:B------:R-:W-:-:S00]  /*0020*/  BRA `(.L_x_0) ;  /* 0xfffffffc00fc7947 */ /* 0x000fc0000383ffff */
[----:B------:R-:W-:-:S00]  /*0030*/  NOP ;  /* 0x0000000000007918 */ /* 0x000fc00000000000 */
        /* <DEDUP_REMOVED lines=12> */
.L_x_2:


//--------------------- .text._Z11init_kernelPii  --------------------------
	.section	.text._Z11init_kernelPii,"ax",@progbits
	.align	128
        .global         _Z11init_kernelPii
        .type           _Z11init_kernelPii,@function
        .size           _Z11init_kernelPii,(.L_x_3 - _Z11init_kernelPii)
        .other          _Z11init_kernelPii,@"STO_CUDA_ENTRY STV_DEFAULT"
_Z11init_kernelPii:
.text._Z11init_kernelPii:
[----:B------:R-:W-:Y:S01]  /*0000*/  LDC R1, c[0x0][0x37c] ;  /* 0x0000df00ff017b82 */ /* 0x000fe20000000800 */
[----:B------:R-:W0:Y:S07]  /*0010*/  S2R R5, SR_TID.Y ;  /* 0x0000000000057919 */ /* 0x000e2e0000002200 */
[----:B------:R-:W0:Y:S01]  /*0020*/  S2UR UR6, SR_CTAID.X ;  /* 0x00000000000679c3 */ /* 0x000e220000002500 */
[----:B------:R-:W-:Y:S01]  /*0030*/  HFMA2 R2, -RZ, RZ, 1.107421875, -15096 ;  /* 0x3c6ef35fff027431 */ /* 0x000fe200000001ff */
[----:B------:R-:W-:Y:S01]  /*0040*/  MOV R3, 0x0 ;  /* 0x0000000000037802 */ /* 0x000fe20000000f00 */
[----:B------:R-:W0:Y:S01]  /*0050*/  S2R R0, SR_TID.X ;  /* 0x0000000000007919 */ /* 0x000e220000002100 */
[----:B------:R-:W1:Y:S04]  /*0060*/  LDCU.64 UR4, c[0x0][0x358] ;  /* 0x00006b00ff0477ac */ /* 0x000e680008000a00 */
[----:B------:R-:W2:Y:S08]  /*0070*/  LDC R11, c[0x0][0x360] ;  /* 0x0000d800ff0b7b82 */ /* 0x000eb00000000800 */
[----:B------:R-:W3:Y:S08]  /*0080*/  S2UR UR7, SR_CTAID.Y ;  /* 0x00000000000779c3 */ /* 0x000ef00000002600 */
[----:B------:R-:W3:Y:S08]  /*0090*/  LDC R13, c[0x0][0x388] ;  /* 0x0000e200ff0d7b82 */ /* 0x000ef00000000800 */
[----:B------:R-:W4:Y:S01]  /*00a0*/  LDC.64 R8, c[0x0][0x380] ;  /* 0x0000e000ff087b82 */ /* 0x000f220000000a00 */
[----:B0-----:R-:W-:Y:S01]  /*00b0*/  IADD3 R5, PT, PT, R0, UR6, R5 ;  /* 0x0000000600057c10 */ /* 0x001fe2000fffe005 */
[----:B--2---:R-:W-:-:S04]  /*00c0*/  IMAD R0, R11, UR6, R0 ;  /* 0x000000060b007c24 */ /* 0x004fc8000f8e0200 */
[----:B------:R-:W-:-:S06]  /*00d0*/  IMAD.WIDE.U32 R2, R5, 0x19660d, R2 ;  /* 0x0019660d05027825 */ /* 0x000fcc00078e0002 */
[----:B------:R-:W-:-:S04]  /*00e0*/  IMAD.WIDE.U32 R6, R3, 0x55555556, RZ ;  /* 0x5555555603067825 */ /* 0x000fc800078e00ff */
[----:B------:R-:W-:-:S04]  /*00f0*/  IMAD.WIDE.U32 R4, R2, 0x55555556, RZ ;  /* 0x5555555602047825 */ /* 0x000fc800078e00ff */
[----:B------:R-:W-:-:S03]  /*0100*/  IMAD.WIDE.U32 R6, R2, 0x55555555, R6 ;  /* 0x5555555502067825 */ /* 0x000fc600078e0006 */
[----:B------:R-:W-:Y:S01]  /*0110*/  IADD3 RZ, P0, PT, R5, R6, RZ ;  /* 0x0000000605ff7210 */ /* 0x000fe20007f1e0ff */
[----:B---3--:R-:W-:-:S04]  /*0120*/  IMAD R5, R13, UR7, R0 ;  /* 0x000000070d057c24 */ /* 0x008fc8000f8e0200 */
[----:B------:R-:W-:Y:S02]  /*0130*/  IMAD.X R7, R3, 0x55555555, R7, P0 ;  /* 0x5555555503077824 */ /* 0x000fe400000e0607 */
[----:B----4-:R-:W-:-:S04]  /*0140*/  IMAD.WIDE.U32 R4, R5, 0x4, R8 ;  /* 0x0000000405047825 */ /* 0x010fc800078e0008 */
[----:B------:R-:W-:-:S05]  /*0150*/  IMAD R7, R7, -0x3, R2 ;  /* 0xfffffffd07077824 */ /* 0x000fca00078e0202 */
[----:B-1----:R-:W-:Y:S01]  /*0160*/  STG.E desc[UR4][R4.64], R7 ;  /* 0x0000000704007986 */ /* 0x002fe2000c101904 */
[----:B------:R-:W-:Y:S05]  /*0170*/  EXIT ;  /* 0x000000000000794d */ /* 0x000fea0003800000 */
.L_x_1:
        /* <DEDUP_REMOVED lines=16> */
.L_x_3:


//--------------------- .nv.shared.reserved.0     --------------------------
	.section	.nv.shared.reserved.0,"aw",@nobits
	.weak		__nv_reservedSMEM_offset_0_alias
	.size		__nv_reservedSMEM_offset_0_alias, 0, 64
	.other		__nv_reservedSMEM_offset_0_alias,@"STO_CUDA_RESERVED_SHARED STV_DEFAULT"
__nv_reservedSMEM_offset_0_alias:
	.zero		0
	.zero		64


//--------------------- .nv.constant0._Z11life_kernelPiS_ii --------------------------
	.section	.nv.constant0._Z11life_kernelPiS_ii,"a",@progbits
	.sectionflags	@""
	.align	4
.nv.constant0._Z11life_kernelPiS_ii:
	.zero		920


//--------------------- .nv.constant0._Z11init_kernelPii --------------------------
	.section	.nv.constant0._Z11init_kernelPii,"a",@progbits
	.sectionflags	@""
	.align	4
.nv.constant0._Z11init_kernelPii:
	.zero		908


//--------------------- SYMBOLS --------------------------

	.type		.nv.reservedSmem.offset0,@object
	.size		.nv.reservedSmem.offset0,0x4
